//
// Generated by NVIDIA NVVM Compiler
//
// Compiler Build ID: CL-36424714
// Cuda compilation tools, release 13.0, V13.0.88
// Based on NVVM 20.0.0
//

.version 9.0
.target sm_100
.address_size 64

	// .globl	B2gCudaSearchBNDMq

.visible .entry B2gCudaSearchBNDMq(
	.param .u64 .ptr .align 1 B2gCudaSearchBNDMq_param_0,
	.param .u64 .ptr .align 1 B2gCudaSearchBNDMq_param_1,
	.param .u64 .ptr .align 1 B2gCudaSearchBNDMq_param_2,
	.param .u64 .ptr .align 1 B2gCudaSearchBNDMq_param_3,
	.param .u16 B2gCudaSearchBNDMq_param_4,
	.param .u32 B2gCudaSearchBNDMq_param_5
)
{
	.reg .pred 	%p<20>;
	.reg .b16 	%rs<10>;
	.reg .b32 	%r<71>;
	.reg .b64 	%rd<59>;

	ld.param.u64 	%rd8, [B2gCudaSearchBNDMq_param_0];
	ld.param.u64 	%rd9, [B2gCudaSearchBNDMq_param_1];
	ld.param.u64 	%rd10, [B2gCudaSearchBNDMq_param_2];
	ld.param.u64 	%rd11, [B2gCudaSearchBNDMq_param_3];
	ld.param.u16 	%rs4, [B2gCudaSearchBNDMq_param_4];
	ld.param.u32 	%r33, [B2gCudaSearchBNDMq_param_5];
	cvta.to.global.u64 	%rd1, %rd8;
	cvta.to.global.u64 	%rd2, %rd9;
	cvta.to.global.u64 	%rd3, %rd10;
	cvta.to.global.u64 	%rd4, %rd11;
	mov.u32 	%r1, %tid.x;
	shr.u16 	%rs5, %rs4, 4;
	cvt.u32.u16 	%r34, %rs5;
	max.u32 	%r2, %r33, %r34;
	mul.lo.s32 	%r3, %r2, %r1;
	and.b32  	%r4, %r3, 65535;
	and.b32  	%r35, %r2, 65535;
	add.s32 	%r36, %r4, %r35;
	cvt.u32.u16 	%r5, %rs4;
	setp.gt.u32 	%p1, %r36, %r5;
	@%p1 bra 	$L__BB0_25;
	setp.eq.s32 	%p2, %r1, 15;
	@%p2 bra 	$L__BB0_3;
	cvt.u16.u32 	%rs6, %r2;
	shl.b16 	%rs7, %rs6, 1;
	add.s16 	%rs9, %rs7, -1;
	cvt.u32.u16 	%r37, %rs9;
	add.s32 	%r38, %r4, %r37;
	setp.le.u32 	%p3, %r38, %r5;
	@%p3 bra 	$L__BB0_4;
$L__BB0_3:
	cvt.u16.u32 	%rs8, %r3;
	sub.s16 	%rs9, %rs4, %rs8;
$L__BB0_4:
	cvt.u32.u16 	%r6, %rs9;
	setp.eq.s16 	%p4, %rs9, 0;
	@%p4 bra 	$L__BB0_16;
	and.b32  	%r7, %r6, 7;
	setp.lt.u16 	%p5, %rs9, 8;
	mov.b32 	%r60, 0;
	@%p5 bra 	$L__BB0_8;
	and.b32  	%r60, %r6, 65528;
	neg.s32 	%r63, %r60;
	mul.wide.u32 	%rd12, %r4, 4;
	add.s64 	%rd13, %rd12, %rd1;
	add.s64 	%rd58, %rd13, 16;
$L__BB0_7:
	.pragma "nounroll";
	mov.b32 	%r41, 0;
	st.global.u32 	[%rd58+-16], %r41;
	st.global.u32 	[%rd58+-12], %r41;
	st.global.u32 	[%rd58+-8], %r41;
	st.global.u32 	[%rd58+-4], %r41;
	st.global.u32 	[%rd58], %r41;
	st.global.u32 	[%rd58+4], %r41;
	st.global.u32 	[%rd58+8], %r41;
	st.global.u32 	[%rd58+12], %r41;
	add.s32 	%r63, %r63, 8;
	add.s64 	%rd58, %rd58, 32;
	setp.eq.s32 	%p6, %r63, 0;
	@%p6 bra 	$L__BB0_8;
	bra.uni 	$L__BB0_7;
$L__BB0_8:
	setp.eq.s32 	%p7, %r7, 0;
	@%p7 bra 	$L__BB0_16;
	and.b32  	%r11, %r6, 3;
	setp.lt.u32 	%p8, %r7, 4;
	@%p8 bra 	$L__BB0_11;
	add.s32 	%r42, %r60, %r4;
	mul.wide.u32 	%rd14, %r42, 4;
	add.s64 	%rd15, %rd1, %rd14;
	mov.b32 	%r43, 0;
	st.global.u32 	[%rd15], %r43;
	cvt.u64.u32 	%rd16, %r4;
	cvt.u64.u32 	%rd17, %r60;
	add.s64 	%rd18, %rd17, %rd16;
	shl.b64 	%rd19, %rd18, 2;
	add.s64 	%rd20, %rd1, %rd19;
	st.global.u32 	[%rd20+4], %r43;
	st.global.u32 	[%rd20+8], %r43;
	st.global.u32 	[%rd20+12], %r43;
	add.s32 	%r60, %r60, 4;
$L__BB0_11:
	setp.eq.s32 	%p9, %r11, 0;
	@%p9 bra 	$L__BB0_16;
	setp.eq.s32 	%p10, %r11, 1;
	@%p10 bra 	$L__BB0_14;
	add.s32 	%r44, %r60, %r4;
	mul.wide.u32 	%rd21, %r44, 4;
	add.s64 	%rd22, %rd1, %rd21;
	mov.b32 	%r45, 0;
	st.global.u32 	[%rd22], %r45;
	cvt.u64.u32 	%rd23, %r4;
	cvt.u64.u32 	%rd24, %r60;
	add.s64 	%rd25, %rd24, %rd23;
	shl.b64 	%rd26, %rd25, 2;
	add.s64 	%rd27, %rd1, %rd26;
	st.global.u32 	[%rd27+4], %r45;
	add.s32 	%r60, %r60, 2;
$L__BB0_14:
	and.b32  	%r46, %r6, 1;
	setp.eq.b32 	%p11, %r46, 1;
	not.pred 	%p12, %p11;
	@%p12 bra 	$L__BB0_16;
	add.s32 	%r47, %r60, %r4;
	mul.wide.u32 	%rd28, %r47, 4;
	add.s64 	%rd29, %rd1, %rd28;
	mov.b32 	%r48, 0;
	st.global.u32 	[%rd29], %r48;
$L__BB0_16:
	add.s32 	%r16, %r33, -1;
	add.s32 	%r17, %r6, -1;
	setp.gt.u32 	%p13, %r16, %r17;
	mov.u32 	%r70, %r16;
	mov.u32 	%r65, %r33;
	@%p13 bra 	$L__BB0_25;
$L__BB0_17:
	add.s32 	%r49, %r70, %r4;
	add.s32 	%r50, %r49, -1;
	cvt.u64.u32 	%rd30, %r50;
	add.s64 	%rd31, %rd4, %rd30;
	ld.global.u8 	%rd32, [%rd31];
	add.s64 	%rd33, %rd3, %rd32;
	ld.global.u8 	%r51, [%rd33];
	mul.wide.u32 	%rd34, %r51, 16;
	cvt.u64.u32 	%rd35, %r49;
	add.s64 	%rd36, %rd4, %rd35;
	ld.global.u8 	%rd37, [%rd36];
	add.s64 	%rd38, %rd3, %rd37;
	ld.global.u8 	%rd39, [%rd38];
	or.b64  	%rd40, %rd34, %rd39;
	shl.b64 	%rd41, %rd40, 2;
	add.s64 	%rd42, %rd2, %rd41;
	ld.global.u32 	%r67, [%rd42];
	setp.eq.s32 	%p14, %r67, 0;
	@%p14 bra 	$L__BB0_24;
	sub.s32 	%r23, %r65, %r33;
	mov.u32 	%r68, %r70;
$L__BB0_19:
	add.s32 	%r68, %r68, -1;
	shr.u32 	%r52, %r67, %r16;
	setp.eq.s32 	%p15, %r52, 0;
	@%p15 bra 	$L__BB0_22;
	setp.gt.u32 	%p16, %r68, %r23;
	mov.u32 	%r69, %r68;
	@%p16 bra 	$L__BB0_23;
	add.s32 	%r53, %r68, %r4;
	mul.wide.u32 	%rd43, %r53, 4;
	add.s64 	%rd44, %rd1, %rd43;
	mov.b32 	%r54, 1;
	st.global.u32 	[%rd44], %r54;
$L__BB0_22:
	setp.eq.s32 	%p17, %r68, 0;
	mov.u32 	%r69, %r70;
	@%p17 bra 	$L__BB0_24;
$L__BB0_23:
	add.s32 	%r55, %r68, %r4;
	add.s32 	%r56, %r55, -1;
	cvt.u64.u32 	%rd45, %r56;
	add.s64 	%rd46, %rd4, %rd45;
	ld.global.u8 	%rd47, [%rd46];
	add.s64 	%rd48, %rd3, %rd47;
	ld.global.u8 	%r57, [%rd48];
	mul.wide.u32 	%rd49, %r57, 16;
	cvt.u64.u32 	%rd50, %r55;
	add.s64 	%rd51, %rd4, %rd50;
	ld.global.u8 	%rd52, [%rd51];
	add.s64 	%rd53, %rd3, %rd52;
	ld.global.u8 	%rd54, [%rd53];
	or.b64  	%rd55, %rd49, %rd54;
	shl.b32 	%r58, %r67, 1;
	shl.b64 	%rd56, %rd55, 2;
	add.s64 	%rd57, %rd2, %rd56;
	ld.global.u32 	%r59, [%rd57];
	and.b32  	%r67, %r59, %r58;
	setp.ne.s32 	%p18, %r67, 0;
	mov.u32 	%r70, %r69;
	@%p18 bra 	$L__BB0_19;
$L__BB0_24:
	add.s32 	%r65, %r70, %r33;
	add.s32 	%r70, %r16, %r70;
	setp.le.u32 	%p19, %r70, %r17;
	@%p19 bra 	$L__BB0_17;
$L__BB0_25:
	ret;

}


// ===== COMPILED SASS (sm_100) =====

	.target	sm_100

	.elftype	@"ET_EXEC"


//--------------------- .note.nv.tkinfo           --------------------------
	.section	.note.nv.tkinfo,"",@"SHT_NOTE"
	.sectionflags	@"SHF_NOTE_NV_TKINFO"
	.tkinfo
        /*0018*/ 	.word	0x00000002
        /*0030*/ 	.string	""
        /*0030*/ 	.string	"ptxas"
        /*0030*/ 	.string	"Cuda compilation tools, release 13.0, V13.0.88"
        /*0030*/ 	.string	"Build cuda_13.0.r13.0/compiler.36424714_0"
        /*0030*/ 	.string	"-arch sm_100 -m 64 "



//--------------------- .note.nv.cuinfo           --------------------------
	.section	.note.nv.cuinfo,"",@"SHT_NOTE"
	.sectionflags	@"SHF_NOTE_NV_CUINFO"
        /*0018*/ 	.short	0x0002
        /*001a*/ 	.short	0x0064
        /*001c*/ 	.short	0x0082
	.zero		2


//--------------------- .nv.info                  --------------------------
	.section	.nv.info,"",@"SHT_CUDA_INFO"
	.align	4


	//----- nvinfo : EIATTR_REGCOUNT
	.align		4
        /*0000*/ 	.byte	0x04, 0x2f
        /*0002*/ 	.short	(.L_1 - .L_0)
	.align		4
.L_0:
        /*0004*/ 	.word	index@(B2gCudaSearchBNDMq)
        /*0008*/ 	.word	0x00000016


	//----- nvinfo : EIATTR_FRAME_SIZE
	.align		4
.L_1:
        /*000c*/ 	.byte	0x04, 0x11
        /*000e*/ 	.short	(.L_3 - .L_2)
	.align		4
.L_2:
        /*0010*/ 	.word	index@(B2gCudaSearchBNDMq)
        /*0014*/ 	.word	0x00000000


	//----- nvinfo : EIATTR_MIN_STACK_SIZE
	.align		4
.L_3:
        /*0018*/ 	.byte	0x04, 0x12
        /*001a*/ 	.short	(.L_5 - .L_4)
	.align		4
.L_4:
        /*001c*/ 	.word	index@(B2gCudaSearchBNDMq)
        /*0020*/ 	.word	0x00000000
.L_5:


//--------------------- .nv.compat                --------------------------
	.section	.nv.compat,"",@"SHT_CUDA_COMPAT_INFO"
	.align	4
        /*0000*/ 	.byte	0x02, 0x09, 0x00, 0x00, 0x02, 0x02, 0x01, 0x00, 0x02, 0x05, 0x05, 0x00, 0x03, 0x07, 0x01, 0x01
        /*0010*/ 	.byte	0x02, 0x03, 0x00, 0x00, 0x02, 0x06, 0x01, 0x00, 0x04, 0x0b, 0x08, 0x00, 0x09, 0x00, 0x00, 0x00
        /*0020*/ 	.byte	0x00, 0x00, 0x00, 0x00


//--------------------- .nv.info.B2gCudaSearchBNDMq --------------------------
	.section	.nv.info.B2gCudaSearchBNDMq,"",@"SHT_CUDA_INFO"
	.sectionflags	@""
	.align	4


	//----- nvinfo : EIATTR_CUDA_API_VERSION
	.align		4
        /*0000*/ 	.byte	0x04, 0x37
        /*0002*/ 	.short	(.L_7 - .L_6)
.L_6:
        /*0004*/ 	.word	0x00000082


	//----- nvinfo : EIATTR_KPARAM_INFO
	.align		4
.L_7:
        /*0008*/ 	.byte	0x04, 0x17
        /*000a*/ 	.short	(.L_9 - .L_8)
.L_8:
        /*000c*/ 	.word	0x00000000
        /*0010*/ 	.short	0x0005
        /*0012*/ 	.short	0x0024
        /*0014*/ 	.byte	0x00, 0xf0, 0x11, 0x00


	//----- nvinfo : EIATTR_KPARAM_INFO
	.align		4
.L_9:
        /*0018*/ 	.byte	0x04, 0x17
        /*001a*/ 	.short	(.L_11 - .L_10)
.L_10:
        /*001c*/ 	.word	0x00000000
        /*0020*/ 	.short	0x0004
        /*0022*/ 	.short	0x0020
        /*0024*/ 	.byte	0x00, 0xf0, 0x09, 0x00


	//----- nvinfo : EIATTR_KPARAM_INFO
	.align		4
.L_11:
        /*0028*/ 	.byte	0x04, 0x17
        /*002a*/ 	.short	(.L_13 - .L_12)
.L_12:
        /*002c*/ 	.word	0x00000000
        /*0030*/ 	.short	0x0003
        /*0032*/ 	.short	0x0018
        /*0034*/ 	.byte	0x00, 0xf5, 0x21, 0x00


	//----- nvinfo : EIATTR_KPARAM_INFO
	.align		4
.L_13:
        /*0038*/ 	.byte	0x04, 0x17
        /*003a*/ 	.short	(.L_15 - .L_14)
.L_14:
        /*003c*/ 	.word	0x00000000
        /*0040*/ 	.short	0x0002
        /*0042*/ 	.short	0x0010
        /*0044*/ 	.byte	0x00, 0xf5, 0x21, 0x00


	//----- nvinfo : EIATTR_KPARAM_INFO
	.align		4
.L_15:
        /*0048*/ 	.byte	0x04, 0x17
        /*004a*/ 	.short	(.L_17 - .L_16)
.L_16:
        /*004c*/ 	.word	0x00000000
        /*0050*/ 	.short	0x0001
        /*0052*/ 	.short	0x0008
        /*0054*/ 	.byte	0x00, 0xf5, 0x21, 0x00


	//----- nvinfo : EIATTR_KPARAM_INFO
	.align		4
.L_17:
        /*0058*/ 	.byte	0x04, 0x17
        /*005a*/ 	.short	(.L_19 - .L_18)
.L_18:
        /*005c*/ 	.word	0x00000000
        /*0060*/ 	.short	0x0000
        /*0062*/ 	.short	0x0000
        /*0064*/ 	.byte	0x00, 0xf5, 0x21, 0x00


	//----- nvinfo : EIATTR_SPARSE_MMA_MASK
	.align		4
.L_19:
        /*0068*/ 	.byte	0x03, 0x50
        /*006a*/ 	.short	0x0000


	//----- nvinfo : EIATTR_MAXREG_COUNT
	.align		4
        /*006c*/ 	.byte	0x03, 0x1b
        /*006e*/ 	.short	0x00ff


	//----- nvinfo : EIATTR_MERCURY_ISA_VERSION
	.align		4
        /*0070*/ 	.byte	0x03, 0x5f
        /*0072*/ 	.short	0x0101


	//----- nvinfo : EIATTR_VRC_CTA_INIT_COUNT
	.align		4
        /*0074*/ 	.byte	0x02, 0x4a
	.zero		1
	.zero		1


	//----- nvinfo : EIATTR_EXIT_INSTR_OFFSETS
	.align		4
        /*0078*/ 	.byte	0x04, 0x1c
        /*007a*/ 	.short	(.L_21 - .L_20)


	//   ....[0]....
.L_20:
        /*007c*/ 	.word	0x000000c0


	//   ....[1]....
        /*0080*/ 	.word	0x000006c0


	//   ....[2]....
        /*0084*/ 	.word	0x00000bc0


	//----- nvinfo : EIATTR_CRS_STACK_SIZE
	.align		4
.L_21:
        /*0088*/ 	.byte	0x04, 0x1e
        /*008a*/ 	.short	(.L_23 - .L_22)
.L_22:
        /*008c*/ 	.word	0x00000000


	//----- nvinfo : EIATTR_CBANK_PARAM_SIZE
	.align		4
.L_23:
        /*0090*/ 	.byte	0x03, 0x19
        /*0092*/ 	.short	0x0028


	//----- nvinfo : EIATTR_PARAM_CBANK
	.align		4
        /*0094*/ 	.byte	0x04, 0x0a
        /*0096*/ 	.short	(.L_25 - .L_24)
	.align		4
.L_24:
        /*0098*/ 	.word	index@(.nv.constant0.B2gCudaSearchBNDMq)
        /*009c*/ 	.short	0x0380
        /*009e*/ 	.short	0x0028


	//----- nvinfo : EIATTR_SW_WAR
	.align		4
.L_25:
        /*00a0*/ 	.byte	0x04, 0x36
        /*00a2*/ 	.short	(.L_27 - .L_26)
.L_26:
        /*00a4*/ 	.word	0x00000008
.L_27:


//--------------------- .nv.callgraph             --------------------------
	.section	.nv.callgraph,"",@"SHT_CUDA_CALLGRAPH"
	.align	4
	.sectionentsize	8
	.align		4
        /*0000*/ 	.word	0x00000000
	.align		4
        /*0004*/ 	.word	0xffffffff
	.align		4
        /*0008*/ 	.word	0x00000000
	.align		4
        /*000c*/ 	.word	0xfffffffe
	.align		4
        /*0010*/ 	.word	0x00000000
	.align		4
        /*0014*/ 	.word	0xfffffffd
	.align		4
        /*0018*/ 	.word	0x00000000
	.align		4
        /*001c*/ 	.word	0xfffffffc


//--------------------- .text.B2gCudaSearchBNDMq  --------------------------
	.section	.text.B2gCudaSearchBNDMq,"ax",@progbits
	.align	128
        .global         B2gCudaSearchBNDMq
        .type           B2gCudaSearchBNDMq,@function
        .size           B2gCudaSearchBNDMq,(.L_x_20 - B2gCudaSearchBNDMq)
        .other          B2gCudaSearchBNDMq,@"STO_CUDA_ENTRY STV_DEFAULT"
B2gCudaSearchBNDMq:
.text.B2gCudaSearchBNDMq:
[----:B------:R-:W-:Y:S01]  /*0000*/  LDC R1, c[0x0][0x37c] ;  /* 0x0000df00ff017b82 */ /* 0x000fe20000000800 */
[----:B------:R-:W0:Y:S01]  /*0010*/  LDCU.64 UR6, c[0x0][0x3a0] ;  /* 0x00007400ff0677ac */ /* 0x000e220008000a00 */
[----:B------:R-:W1:Y:S01]  /*0020*/  S2R R4, SR_TID.X ;  /* 0x0000000000047919 */ /* 0x000e620000002100 */
[----:B0-----:R-:W-:-:S04]  /*0030*/  ULOP3.LUT UR5, UR6, 0xffff, URZ, 0xc0, !UPT ;  /* 0x0000ffff06057892 */ /* 0x001fc8000f8ec0ff */
[----:B------:R-:W-:-:S04]  /*0040*/  USHF.R.U32.HI UR4, URZ, 0x4, UR5 ;  /* 0x00000004ff047899 */ /* 0x000fc80008011605 */
[----:B------:R-:W-:-:S04]  /*0050*/  UISETP.LT.U32.AND UP0, UPT, UR4, UR7, UPT ;  /* 0x000000070400728c */ /* 0x000fc8000bf01070 */
[----:B------:R-:W-:-:S04]  /*0060*/  USEL UR4, UR4, UR7, !UP0 ;  /* 0x0000000704047287 */ /* 0x000fc8000c000000 */
[----:B------:R-:W-:Y:S02]  /*0070*/  ULOP3.LUT UR6, UR4, 0xffff, URZ, 0xc0, !UPT ;  /* 0x0000ffff04067892 */ /* 0x000fe4000f8ec0ff */
[----:B-1----:R-:W-:-:S05]  /*0080*/  IMAD R2, R4, UR4, RZ ;  /* 0x0000000404027c24 */ /* 0x002fca000f8e02ff */
[----:B------:R-:W-:-:S05]  /*0090*/  LOP3.LUT R0, R2, 0xffff, RZ, 0xc0, !PT ;  /* 0x0000ffff02007812 */ /* 0x000fca00078ec0ff */
[----:B------:R-:W-:-:S05]  /*00a0*/  VIADD R3, R0, UR6 ;  /* 0x0000000600037c36 */ /* 0x000fca0008000000 */
[----:B------:R-:W-:-:S13]  /*00b0*/  ISETP.GT.U32.AND P0, PT, R3, UR5, PT ;  /* 0x0000000503007c0c */ /* 0x000fda000bf04070 */
[----:B------:R-:W-:Y:S05]  /*00c0*/  @P0 EXIT ;  /* 0x000000000000094d */ /* 0x000fea0003800000 */
[----:B------:R-:W-:Y:S01]  /*00d0*/  ISETP.NE.AND P0, PT, R4, 0xf, PT ;  /* 0x0000000f0400780c */ /* 0x000fe20003f05270 */
[----:B------:R-:W0:Y:S01]  /*00e0*/  LDCU.U16 UR8, c[0x0][0x3a0] ;  /* 0x00007400ff0877ac */ /* 0x000e220008000400 */
[----:B------:R-:W-:Y:S11]  /*00f0*/  BSSY.RECONVERGENT B0, `(.L_x_0) ;  /* 0x000000b000007945 */ /* 0x000ff60003800200 */
[----:B------:R-:W-:Y:S05]  /*0100*/  @!P0 BRA `(.L_x_1) ;  /* 0x0000000000188947 */ /* 0x000fea0003800000 */
[----:B------:R-:W-:-:S04]  /*0110*/  ULEA UR6, UR4, 0xffffffff, 0x1 ;  /* 0xffffffff04067891 */ /* 0x000fc8000f8e08ff */
[----:B------:R-:W-:-:S06]  /*0120*/  ULOP3.LUT UR7, UR6, 0xffff, URZ, 0xc0, !UPT ;  /* 0x0000ffff06077892 */ /* 0x000fcc000f8ec0ff */
[----:B------:R-:W-:-:S05]  /*0130*/  VIADD R3, R0, UR7 ;  /* 0x0000000700037c36 */ /* 0x000fca0008000000 */
[----:B------:R-:W-:Y:S01]  /*0140*/  ISETP.GT.U32.AND P0, PT, R3, UR5, PT ;  /* 0x0000000503007c0c */ /* 0x000fe2000bf04070 */
[----:B------:R-:W-:-:S12]  /*0150*/  IMAD.U32 R3, RZ, RZ, UR6 ;  /* 0x00000006ff037e24 */ /* 0x000fd8000f8e00ff */
[----:B------:R-:W-:Y:S05]  /*0160*/  @!P0 BRA `(.L_x_2) ;  /* 0x00000000000c8947 */ /* 0x000fea0003800000 */
.L_x_1:
[----:B------:R-:W-:-:S05]  /*0170*/  IMAD.MOV R3, RZ, RZ, -R2 ;  /* 0x000000ffff037224 */ /* 0x000fca00078e0a02 */
[----:B------:R-:W-:-:S05]  /*0180*/  PRMT R3, R3, 0x7710, RZ ;  /* 0x0000771003037816 */ /* 0x000fca00000000ff */
[----:B0-----:R-:W-:-:S07]  /*0190*/  VIADD R3, R3, UR8 ;  /* 0x0000000803037c36 */ /* 0x001fce0008000000 */
.L_x_2:
[----:B0-----:R-:W-:Y:S05]  /*01a0*/  BSYNC.RECONVERGENT B0 ;  /* 0x0000000000007941 */ /* 0x001fea0003800200 */
.L_x_0:
[C---:B------:R-:W-:Y:S01]  /*01b0*/  PRMT R2, R3.reuse, 0x9910, RZ ;  /* 0x0000991003027816 */ /* 0x040fe200000000ff */
[----:B------:R-:W0:Y:S01]  /*01c0*/  LDCU.64 UR6, c[0x0][0x358] ;  /* 0x00006b00ff0677ac */ /* 0x000e220008000a00 */
[----:B------:R-:W-:Y:S02]  /*01d0*/  BSSY.RECONVERGENT B0, `(.L_x_3) ;  /* 0x000004a000007945 */ /* 0x000fe40003800200 */
[----:B------:R-:W-:Y:S02]  /*01e0*/  ISETP.NE.AND P0, PT, R2, RZ, PT ;  /* 0x000000ff0200720c */ /* 0x000fe40003f05270 */
[----:B------:R-:W-:-:S11]  /*01f0*/  LOP3.LUT R2, R3, 0xffff, RZ, 0xc0, !PT ;  /* 0x0000ffff03027812 */ /* 0x000fd600078ec0ff */
[----:B------:R-:W-:Y:S05]  /*0200*/  @!P0 BRA `(.L_x_4) ;  /* 0x0000000400188947 */ /* 0x000fea0003800000 */
[C---:B------:R-:W-:Y:S01]  /*0210*/  ISETP.GE.U32.AND P1, PT, R2.reuse, 0x8, PT ;  /* 0x000000080200780c */ /* 0x040fe20003f26070 */
[----:B------:R-:W-:Y:S01]  /*0220*/  BSSY.RECONVERGENT B1, `(.L_x_5) ;  /* 0x000001a000017945 */ /* 0x000fe20003800200 */
[----:B------:R-:W-:Y:S01]  /*0230*/  LOP3.LUT R9, R2, 0x7, RZ, 0xc0, !PT ;  /* 0x0000000702097812 */ /* 0x000fe200078ec0ff */
[----:B------:R-:W-:-:S03]  /*0240*/  IMAD.MOV.U32 R3, RZ, RZ, RZ ;  /* 0x000000ffff037224 */ /* 0x000fc600078e00ff */
[----:B------:R-:W-:-:S07]  /*0250*/  ISETP.NE.AND P0, PT, R9, RZ, PT ;  /* 0x000000ff0900720c */ /* 0x000fce0003f05270 */
[----:B------:R-:W-:Y:S06]  /*0260*/  @!P1 BRA `(.L_x_6) ;  /* 0x0000000000549947 */ /* 0x000fec0003800000 */
[----:B------:R-:W1:Y:S01]  /*0270*/  LDC.64 R4, c[0x0][0x380] ;  /* 0x0000e000ff047b82 */ /* 0x000e620000000a00 */
[----:B------:R-:W-:-:S05]  /*0280*/  LOP3.LUT R3, R2, 0xfff8, RZ, 0xc0, !PT ;  /* 0x0000fff802037812 */ /* 0x000fca00078ec0ff */
[----:B------:R-:W-:Y:S02]  /*0290*/  IMAD.MOV R6, RZ, RZ, -R3 ;  /* 0x000000ffff067224 */ /* 0x000fe400078e0a03 */
[----:B-1----:R-:W-:-:S03]  /*02a0*/  IMAD.WIDE.U32 R4, R0, 0x4, R4 ;  /* 0x0000000400047825 */ /* 0x002fc600078e0004 */
[----:B------:R-:W-:-:S05]  /*02b0*/  IADD3 R7, P1, PT, R4, 0x10, RZ ;  /* 0x0000001004077810 */ /* 0x000fca0007f3e0ff */
[----:B------:R-:W-:-:S08]  /*02c0*/  IMAD.X R8, RZ, RZ, R5, P1 ;  /* 0x000000ffff087224 */ /* 0x000fd000008e0605 */
.L_x_7:
[----:B-1----:R-:W-:Y:S02]  /*02d0*/  IMAD.MOV.U32 R4, RZ, RZ, R7 ;  /* 0x000000ffff047224 */ /* 0x002fe400078e0007 */
[----:B------:R-:W-:Y:S02]  /*02e0*/  IMAD.MOV.U32 R5, RZ, RZ, R8 ;  /* 0x000000ffff057224 */ /* 0x000fe400078e0008 */
[----:B------:R-:W-:Y:S01]  /*02f0*/  VIADD R6, R6, 0x8 ;  /* 0x0000000806067836 */ /* 0x000fe20000000000 */
[----:B------:R-:W-:Y:S02]  /*0300*/  IADD3 R7, P2, PT, R4, 0x20, RZ ;  /* 0x0000002004077810 */ /* 0x000fe40007f5e0ff */
[----:B0-----:R1:W-:Y:S02]  /*0310*/  STG.E desc[UR6][R4.64+-0x10], RZ ;  /* 0xfffff0ff04007986 */ /* 0x0013e4000c101906 */
[----:B------:R-:W-:Y:S01]  /*0320*/  ISETP.NE.AND P1, PT, R6, RZ, PT ;  /* 0x000000ff0600720c */ /* 0x000fe20003f25270 */
[----:B------:R-:W-:Y:S01]  /*0330*/  IMAD.X R8, RZ, RZ, R5, P2 ;  /* 0x000000ffff087224 */ /* 0x000fe200010e0605 */
[----:B------:R1:W-:Y:S04]  /*0340*/  STG.E desc[UR6][R4.64+-0xc], RZ ;  /* 0xfffff4ff04007986 */ /* 0x0003e8000c101906 */
[----:B------:R1:W-:Y:S04]  /*0350*/  STG.E desc[UR6][R4.64+-0x8], RZ ;  /* 0xfffff8ff04007986 */ /* 0x0003e8000c101906 */
[----:B------:R1:W-:Y:S04]  /*0360*/  STG.E desc[UR6][R4.64+-0x4], RZ ;  /* 0xfffffcff04007986 */ /* 0x0003e8000c101906 */
[----:B------:R1:W-:Y:S04]  /*0370*/  STG.E desc[UR6][R4.64], RZ ;  /* 0x000000ff04007986 */ /* 0x0003e8000c101906 */
[----:B------:R1:W-:Y:S04]  /*0380*/  STG.E desc[UR6][R4.64+0x4], RZ ;  /* 0x000004ff04007986 */ /* 0x0003e8000c101906 */
[----:B------:R1:W-:Y:S04]  /*0390*/  STG.E desc[UR6][R4.64+0x8], RZ ;  /* 0x000008ff04007986 */ /* 0x0003e8000c101906 */
[----:B------:R1:W-:Y:S01]  /*03a0*/  STG.E desc[UR6][R4.64+0xc], RZ ;  /* 0x00000cff04007986 */ /* 0x0003e2000c101906 */
[----:B------:R-:W-:Y:S05]  /*03b0*/  @P1 BRA `(.L_x_7) ;  /* 0xfffffffc00c41947 */ /* 0x000fea000383ffff */
.L_x_6:
[----:B0-----:R-:W-:Y:S05]  /*03c0*/  BSYNC.RECONVERGENT B1 ;  /* 0x0000000000017941 */ /* 0x001fea0003800200 */
.L_x_5:
[----:B------:R-:W-:Y:S05]  /*03d0*/  @!P0 BRA `(.L_x_4) ;  /* 0x0000000000a48947 */ /* 0x000fea0003800000 */
[----:B------:R-:W-:Y:S01]  /*03e0*/  ISETP.GE.U32.AND P1, PT, R9, 0x4, PT ;  /* 0x000000040900780c */ /* 0x000fe20003f26070 */
[----:B------:R-:W-:Y:S01]  /*03f0*/  BSSY.RECONVERGENT B1, `(.L_x_8) ;  /* 0x0000011000017945 */ /* 0x000fe20003800200 */
[----:B------:R-:W-:-:S04]  /*0400*/  LOP3.LUT R10, R2, 0x3, RZ, 0xc0, !PT ;  /* 0x00000003020a7812 */ /* 0x000fc800078ec0ff */
[----:B------:R-:W-:-:S07]  /*0410*/  ISETP.NE.AND P0, PT, R10, RZ, PT ;  /* 0x000000ff0a00720c */ /* 0x000fce0003f05270 */
[----:B------:R-:W-:Y:S06]  /*0420*/  @!P1 BRA `(.L_x_9) ;  /* 0x0000000000349947 */ /* 0x000fec0003800000 */
[----:B-1----:R-:W0:Y:S01]  /*0430*/  LDC.64 R4, c[0x0][0x380] ;  /* 0x0000e000ff047b82 */ /* 0x002e220000000a00 */
[----:B------:R-:W1:Y:S01]  /*0440*/  LDCU.64 UR4, c[0x0][0x380] ;  /* 0x00007000ff0477ac */ /* 0x000e620008000a00 */
[C---:B------:R-:W-:Y:S01]  /*0450*/  IADD3 R8, P1, PT, R0.reuse, R3, RZ ;  /* 0x0000000300087210 */ /* 0x040fe20007f3e0ff */
[----:B------:R-:W-:Y:S02]  /*0460*/  IMAD.IADD R7, R0, 0x1, R3 ;  /* 0x0000000100077824 */ /* 0x000fe400078e0203 */
[----:B------:R-:W-:Y:S02]  /*0470*/  VIADD R3, R3, 0x4 ;  /* 0x0000000403037836 */ /* 0x000fe40000000000 */
[----:B------:R-:W-:Y:S01]  /*0480*/  IMAD.X R9, RZ, RZ, RZ, P1 ;  /* 0x000000ffff097224 */ /* 0x000fe200008e06ff */
[----:B-1----:R-:W-:Y:S01]  /*0490*/  LEA R6, P1, R8, UR4, 0x2 ;  /* 0x0000000408067c11 */ /* 0x002fe2000f8210ff */
[----:B0-----:R-:W-:-:S03]  /*04a0*/  IMAD.WIDE.U32 R4, R7, 0x4, R4 ;  /* 0x0000000407047825 */ /* 0x001fc600078e0004 */
[----:B------:R-:W-:Y:S02]  /*04b0*/  LEA.HI.X R7, R8, UR5, R9, 0x2, P1 ;  /* 0x0000000508077c11 */ /* 0x000fe400088f1409 */
[----:B------:R0:W-:Y:S04]  /*04c0*/  STG.E desc[UR6][R4.64], RZ ;  /* 0x000000ff04007986 */ /* 0x0001e8000c101906 */
[----:B------:R0:W-:Y:S04]  /*04d0*/  STG.E desc[UR6][R6.64+0x4], RZ ;  /* 0x000004ff06007986 */ /* 0x0001e8000c101906 */
[----:B------:R0:W-:Y:S04]  /*04e0*/  STG.E desc[UR6][R6.64+0x8], RZ ;  /* 0x000008ff06007986 */ /* 0x0001e8000c101906 */
[----:B------:R0:W-:Y:S02]  /*04f0*/  STG.E desc[UR6][R6.64+0xc], RZ ;  /* 0x00000cff06007986 */ /* 0x0001e4000c101906 */
.L_x_9:
[----:B------:R-:W-:Y:S05]  /*0500*/  BSYNC.RECONVERGENT B1 ;  /* 0x0000000000017941 */ /* 0x000fea0003800200 */
.L_x_8:
[----:B------:R-:W-:Y:S05]  /*0510*/  @!P0 BRA `(.L_x_4) ;  /* 0x0000000000548947 */ /* 0x000fea0003800000 */
[----:B01----:R-:W-:Y:S01]  /*0520*/  LOP3.LUT R4, R2, 0x1, RZ, 0xc0, !PT ;  /* 0x0000000102047812 */ /* 0x003fe200078ec0ff */
[----:B------:R-:W-:Y:S01]  /*0530*/  BSSY.RECONVERGENT B1, `(.L_x_10) ;  /* 0x0000010000017945 */ /* 0x000fe20003800200 */
[----:B------:R-:W-:Y:S02]  /*0540*/  ISETP.NE.AND P1, PT, R10, 0x1, PT ;  /* 0x000000010a00780c */ /* 0x000fe40003f25270 */
[----:B------:R-:W-:-:S13]  /*0550*/  ISETP.NE.U32.AND P0, PT, R4, 0x1, PT ;  /* 0x000000010400780c */ /* 0x000fda0003f05070 */
[----:B------:R-:W0:Y:S01]  /*0560*/  @!P0 LDC.64 R8, c[0x0][0x380] ;  /* 0x0000e000ff088b82 */ /* 0x000e220000000a00 */
[----:B------:R-:W-:Y:S05]  /*0570*/  @!P1 BRA `(.L_x_11) ;  /* 0x00000000002c9947 */ /* 0x000fea0003800000 */
[----:B------:R-:W1:Y:S01]  /*0580*/  LDC.64 R4, c[0x0][0x380] ;  /* 0x0000e000ff047b82 */ /* 0x000e620000000a00 */
[----:B------:R-:W2:Y:S01]  /*0590*/  LDCU.64 UR4, c[0x0][0x380] ;  /* 0x00007000ff0477ac */ /* 0x000ea20008000a00 */
[CC--:B------:R-:W-:Y:S02]  /*05a0*/  IADD3 R10, P1, PT, R0.reuse, R3.reuse, RZ ;  /* 0x00000003000a7210 */ /* 0x0c0fe40007f3e0ff */
[----:B------:R-:W-:Y:S01]  /*05b0*/  IADD3 R7, PT, PT, R0, R3, RZ ;  /* 0x0000000300077210 */ /* 0x000fe20007ffe0ff */
[----:B------:R-:W-:Y:S02]  /*05c0*/  VIADD R3, R3, 0x2 ;  /* 0x0000000203037836 */ /* 0x000fe40000000000 */
[----:B------:R-:W-:Y:S01]  /*05d0*/  IMAD.X R11, RZ, RZ, RZ, P1 ;  /* 0x000000ffff0b7224 */ /* 0x000fe200008e06ff */
[----:B--2---:R-:W-:Y:S01]  /*05e0*/  LEA R6, P1, R10, UR4, 0x2 ;  /* 0x000000040a067c11 */ /* 0x004fe2000f8210ff */
[----:B-1----:R-:W-:-:S03]  /*05f0*/  IMAD.WIDE.U32 R4, R7, 0x4, R4 ;  /* 0x0000000407047825 */ /* 0x002fc600078e0004 */
[----:B------:R-:W-:Y:S02]  /*0600*/  LEA.HI.X R7, R10, UR5, R11, 0x2, P1 ;  /* 0x000000050a077c11 */ /* 0x000fe400088f140b */
[----:B------:R1:W-:Y:S04]  /*0610*/  STG.E desc[UR6][R4.64], RZ ;  /* 0x000000ff04007986 */ /* 0x0003e8000c101906 */
[----:B------:R1:W-:Y:S03]  /*0620*/  STG.E desc[UR6][R6.64+0x4], RZ ;  /* 0x000004ff06007986 */ /* 0x0003e6000c101906 */
.L_x_11:
[----:B------:R-:W-:Y:S05]  /*0630*/  BSYNC.RECONVERGENT B1 ;  /* 0x0000000000017941 */ /* 0x000fea0003800200 */
.L_x_10:
[----:B-1----:R-:W-:-:S04]  /*0640*/  @!P0 IMAD.IADD R5, R0, 0x1, R3 ;  /* 0x0000000100058824 */ /* 0x002fc800078e0203 */
[----:B0-----:R-:W-:-:S05]  /*0650*/  @!P0 IMAD.WIDE.U32 R4, R5, 0x4, R8 ;  /* 0x0000000405048825 */ /* 0x001fca00078e0008 */
[----:B------:R2:W-:Y:S02]  /*0660*/  @!P0 STG.E desc[UR6][R4.64], RZ ;  /* 0x000000ff04008986 */ /* 0x0005e4000c101906 */
.L_x_4:
[----:B0-----:R-:W-:Y:S05]  /*0670*/  BSYNC.RECONVERGENT B0 ;  /* 0x0000000000007941 */ /* 0x001fea0003800200 */
.L_x_3:
[----:B------:R-:W0:Y:S01]  /*0680*/  LDCU UR4, c[0x0][0x3a4] ;  /* 0x00007480ff0477ac */ /* 0x000e220008000800 */
[----:B------:R-:W-:Y:S01]  /*0690*/  VIADD R2, R2, 0xffffffff ;  /* 0xffffffff02027836 */ /* 0x000fe20000000000 */
[----:B0-----:R-:W-:-:S06]  /*06a0*/  UIADD3 UR4, UPT, UPT, UR4, -0x1, URZ ;  /* 0xffffffff04047890 */ /* 0x001fcc000fffe0ff */
[----:B------:R-:W-:-:S13]  /*06b0*/  ISETP.LT.U32.AND P0, PT, R2, UR4, PT ;  /* 0x0000000402007c0c */ /* 0x000fda000bf01070 */
[----:B------:R-:W-:Y:S05]  /*06c0*/  @P0 EXIT ;  /* 0x000000000000094d */ /* 0x000fea0003800000 */
[----:B------:R-:W0:Y:S01]  /*06d0*/  LDCU UR5, c[0x0][0x3a4] ;  /* 0x00007480ff0577ac */ /* 0x000e220008000800 */
[----:B------:R-:W-:Y:S01]  /*06e0*/  IMAD.U32 R3, RZ, RZ, UR4 ;  /* 0x00000004ff037e24 */ /* 0x000fe2000f8e00ff */
[----:B------:R-:W3:Y:S01]  /*06f0*/  LDCU.64 UR16, c[0x0][0x388] ;  /* 0x00007100ff1077ac */ /* 0x000ee20008000a00 */
[----:B------:R-:W4:Y:S01]  /*0700*/  LDCU.128 UR12, c[0x0][0x390] ;  /* 0x00007200ff0c77ac */ /* 0x000f220008000c00 */
[----:B0-----:R-:W-:-:S07]  /*0710*/  IMAD.U32 R14, RZ, RZ, UR5 ;  /* 0x00000005ff0e7e24 */ /* 0x001fce000f8e00ff */
.L_x_18:
[----:B0-----:R-:W0:Y:S01]  /*0720*/  LDCU.128 UR8, c[0x0][0x390] ;  /* 0x00007200ff0877ac */ /* 0x001e220008000c00 */
[----:B-1----:R-:W-:-:S04]  /*0730*/  IMAD.IADD R10, R0, 0x1, R3 ;  /* 0x00000001000a7824 */ /* 0x002fc800078e0203 */
[----:B------:R-:W-:-:S05]  /*0740*/  VIADD R6, R10, 0xffffffff ;  /* 0xffffffff0a067836 */ /* 0x000fca0000000000 */
[----:B0-----:R-:W-:Y:S02]  /*0750*/  IADD3 R6, P0, PT, R6, UR10, RZ ;  /* 0x0000000a06067c10 */ /* 0x001fe4000ff1e0ff */
[----:B------:R-:W-:-:S03]  /*0760*/  IADD3 R10, P1, PT, R10, UR10, RZ ;  /* 0x0000000a0a0a7c10 */ /* 0x000fc6000ff3e0ff */
[----:B------:R-:W-:Y:S02]  /*0770*/  IMAD.X R7, RZ, RZ, UR11, P0 ;  /* 0x0000000bff077e24 */ /* 0x000fe400080e06ff */
[----:B------:R-:W-:-:S03]  /*0780*/  IMAD.X R11, RZ, RZ, UR11, P1 ;  /* 0x0000000bff0b7e24 */ /* 0x000fc600088e06ff */
[----:B------:R-:W5:Y:S04]  /*0790*/  LDG.E.U8 R6, desc[UR6][R6.64] ;  /* 0x0000000606067981 */ /* 0x000f68000c1e1100 */
[----:B------:R-:W2:Y:S01]  /*07a0*/  LDG.E.U8 R10, desc[UR6][R10.64] ;  /* 0x000000060a0a7981 */ /* 0x000ea2000c1e1100 */
[----:B-----5:R-:W-:Y:S02]  /*07b0*/  IADD3 R8, P0, PT, R6, UR8, RZ ;  /* 0x0000000806087c10 */ /* 0x020fe4000ff1e0ff */
[----:B--2---:R-:W-:Y:S02]  /*07c0*/  IADD3 R12, P1, PT, R10, UR8, RZ ;  /* 0x000000080a0c7c10 */ /* 0x004fe4000ff3e0ff */
[----:B------:R-:W-:-:S03]  /*07d0*/  IADD3.X R9, PT, PT, RZ, UR9, RZ, P0, !PT ;  /* 0x00000009ff097c10 */ /* 0x000fc600087fe4ff */
[----:B------:R-:W-:Y:S01]  /*07e0*/  IMAD.X R13, RZ, RZ, UR9, P1 ;  /* 0x00000009ff0d7e24 */ /* 0x000fe200088e06ff */
[----:B------:R-:W0:Y:S01]  /*07f0*/  LDCU.64 UR8, c[0x0][0x388] ;  /* 0x00007100ff0877ac */ /* 0x000e220008000a00 */
[----:B-1----:R-:W2:Y:S04]  /*0800*/  LDG.E.U8 R4, desc[UR6][R8.64] ;  /* 0x0000000608047981 */ /* 0x002ea8000c1e1100 */
[----:B------:R-:W5:Y:S01]  /*0810*/  LDG.E.U8 R13, desc[UR6][R12.64] ;  /* 0x000000060c0d7981 */ /* 0x000f62000c1e1100 */
[----:B--2---:R-:W-:-:S03]  /*0820*/  IMAD.WIDE.U32 R4, R4, 0x10, RZ ;  /* 0x0000001004047825 */ /* 0x004fc600078e00ff */
[----:B-----5:R-:W-:-:S04]  /*0830*/  LOP3.LUT R15, R4, R13, RZ, 0xfc, !PT ;  /* 0x0000000d040f7212 */ /* 0x020fc800078efcff */
[----:B0-----:R-:W-:-:S04]  /*0840*/  LEA R4, P0, R15, UR8, 0x2 ;  /* 0x000000080f047c11 */ /* 0x001fc8000f8010ff */
[----:B------:R-:W-:-:S05]  /*0850*/  LEA.HI.X R5, R15, UR9, R5, 0x2, P0 ;  /* 0x000000090f057c11 */ /* 0x000fca00080f1405 */
[----:B------:R-:W2:Y:S01]  /*0860*/  LDG.E R6, desc[UR6][R4.64] ;  /* 0x0000000604067981 */ /* 0x000ea2000c1e1900 */
[----:B------:R-:W-:Y:S01]  /*0870*/  BSSY.RECONVERGENT B0, `(.L_x_12) ;  /* 0x000002f000007945 */ /* 0x000fe20003800200 */
[----:B--2---:R-:W-:-:S13]  /*0880*/  ISETP.NE.AND P0, PT, R6, RZ, PT ;  /* 0x000000ff0600720c */ /* 0x004fda0003f05270 */
[----:B------:R-:W-:Y:S05]  /*0890*/  @!P0 BRA `(.L_x_13) ;  /* 0x0000000000b08947 */ /* 0x000fea0003800000 */
[----:B------:R-:W0:Y:S01]  /*08a0*/  LDC.64 R4, c[0x0][0x380] ;  /* 0x0000e000ff047b82 */ /* 0x000e220000000a00 */
[----:B------:R-:W1:Y:S01]  /*08b0*/  LDCU UR5, c[0x0][0x3a4] ;  /* 0x00007480ff0577ac */ /* 0x000e620008000800 */
[----:B------:R-:W-:Y:S02]  /*08c0*/  IMAD.MOV.U32 R7, RZ, RZ, R3 ;  /* 0x000000ffff077224 */ /* 0x000fe400078e0003 */
[----:B-1----:R-:W-:-:S07]  /*08d0*/  VIADD R8, R14, -UR5 ;  /* 0x800000050e087c36 */ /* 0x002fce0008000000 */
.L_x_17:
[----:B------:R-:W-:Y:S01]  /*08e0*/  SHF.R.U32.HI R9, RZ, UR4, R6 ;  /* 0x00000004ff097c19 */ /* 0x000fe20008011606 */
[----:B------:R-:W-:Y:S01]  /*08f0*/  BSSY.RELIABLE B1, `(.L_x_14) ;  /* 0x000000f000017945 */ /* 0x000fe20003800100 */
[----:B------:R-:W-:Y:S02]  /*0900*/  VIADD R7, R7, 0xffffffff ;  /* 0xffffffff07077836 */ /* 0x000fe40000000000 */
[----:B------:R-:W-:-:S13]  /*0910*/  ISETP.NE.AND P0, PT, R9, RZ, PT ;  /* 0x000000ff0900720c */ /* 0x000fda0003f05270 */
[----:B------:R-:W-:Y:S05]  /*0920*/  @!P0 BRA `(.L_x_15) ;  /* 0x00000000001c8947 */ /* 0x000fea0003800000 */
[----:B------:R-:W-:Y:S01]  /*0930*/  ISETP.GT.U32.AND P0, PT, R7, R8, PT ;  /* 0x000000080700720c */ /* 0x000fe20003f04070 */
[----:B------:R-:W-:-:S12]  /*0940*/  IMAD.MOV.U32 R9, RZ, RZ, R7 ;  /* 0x000000ffff097224 */ /* 0x000fd800078e0007 */
[----:B------:R-:W-:Y:S05]  /*0950*/  @P0 BRA `(.L_x_16) ;  /* 0x0000000000200947 */ /* 0x000fea0003800000 */
[----:B------:R-:W-:Y:S02]  /*0960*/  IMAD.IADD R11, R0, 0x1, R7 ;  /* 0x00000001000b7824 */ /* 0x000fe400078e0207 */
[----:B------:R-:W-:Y:S02]  /*0970*/  IMAD.MOV.U32 R9, RZ, RZ, 0x1 ;  /* 0x00000001ff097424 */ /* 0x000fe400078e00ff */
[----:B0-----:R-:W-:-:S05]  /*0980*/  IMAD.WIDE.U32 R10, R11, 0x4, R4 ;  /* 0x000000040b0a7825 */ /* 0x001fca00078e0004 */
[----:B------:R1:W-:Y:S02]  /*0990*/  STG.E desc[UR6][R10.64], R9 ;  /* 0x000000090a007986 */ /* 0x0003e4000c101906 */
.L_x_15:
[----:B------:R-:W-:-:S13]  /*09a0*/  ISETP.NE.AND P0, PT, R7, RZ, PT ;  /* 0x000000ff0700720c */ /* 0x000fda0003f05270 */
[----:B------:R-:W-:Y:S05]  /*09b0*/  @!P0 BREAK.RELIABLE B1 ;  /* 0x0000000000018942 */ /* 0x000fea0003800100 */
[----:B------:R-:W-:Y:S05]  /*09c0*/  @!P0 BRA `(.L_x_13) ;  /* 0x0000000000648947 */ /* 0x000fea0003800000 */
[----:B-1----:R-:W-:-:S07]  /*09d0*/  IMAD.MOV.U32 R9, RZ, RZ, R3 ;  /* 0x000000ffff097224 */ /* 0x002fce00078e0003 */
.L_x_16:
[----:B---34-:R-:W-:Y:S05]  /*09e0*/  BSYNC.RELIABLE B1 ;  /* 0x0000000000017941 */ /* 0x018fea0003800100 */
.L_x_14:
[----:B------:R-:W-:-:S05]  /*09f0*/  IMAD.IADD R16, R0, 0x1, R7 ;  /* 0x0000000100107824 */ /* 0x000fca00078e0207 */
[C---:B------:R-:W-:Y:S02]  /*0a00*/  IADD3 R12, PT, PT, R16.reuse, -0x1, RZ ;  /* 0xffffffff100c7810 */ /* 0x040fe40007ffe0ff */
[----:B------:R-:W-:Y:S02]  /*0a10*/  IADD3 R16, P1, PT, R16, UR14, RZ ;  /* 0x0000000e10107c10 */ /* 0x000fe4000ff3e0ff */
[----:B------:R-:W-:-:S03]  /*0a20*/  IADD3 R12, P0, PT, R12, UR14, RZ ;  /* 0x0000000e0c0c7c10 */ /* 0x000fc6000ff1e0ff */
[----:B------:R-:W-:Y:S02]  /*0a30*/  IMAD.X R17, RZ, RZ, UR15, P1 ;  /* 0x0000000fff117e24 */ /* 0x000fe400088e06ff */
[----:B------:R-:W-:-:S03]  /*0a40*/  IMAD.X R13, RZ, RZ, UR15, P0 ;  /* 0x0000000fff0d7e24 */ /* 0x000fc600080e06ff */
[----:B------:R-:W2:Y:S04]  /*0a50*/  LDG.E.U8 R16, desc[UR6][R16.64] ;  /* 0x0000000610107981 */ /* 0x000ea8000c1e1100 */
[----:B------:R-:W3:Y:S01]  /*0a60*/  LDG.E.U8 R12, desc[UR6][R12.64] ;  /* 0x000000060c0c7981 */ /* 0x000ee2000c1e1100 */
[----:B--2---:R-:W-:Y:S02]  /*0a70*/  IADD3 R18, P1, PT, R16, UR12, RZ ;  /* 0x0000000c10127c10 */ /* 0x004fe4000ff3e0ff */
[----:B---3--:R-:W-:-:S03]  /*0a80*/  IADD3 R14, P0, PT, R12, UR12, RZ ;  /* 0x0000000c0c0e7c10 */ /* 0x008fc6000ff1e0ff */
[----:B------:R-:W-:Y:S02]  /*0a90*/  IMAD.X R19, RZ, RZ, UR13, P1 ;  /* 0x0000000dff137e24 */ /* 0x000fe400088e06ff */
[----:B------:R-:W-:-:S04]  /*0aa0*/  IMAD.X R15, RZ, RZ, UR13, P0 ;  /* 0x0000000dff0f7e24 */ /* 0x000fc800080e06ff */
[----:B------:R-:W2:Y:S04]  /*0ab0*/  LDG.E.U8 R19, desc[UR6][R18.64] ;  /* 0x0000000612137981 */ /* 0x000ea8000c1e1100 */
[----:B------:R-:W3:Y:S02]  /*0ac0*/  LDG.E.U8 R10, desc[UR6][R14.64] ;  /* 0x000000060e0a7981 */ /* 0x000ee4000c1e1100 */
[----:B---3--:R-:W-:-:S03]  /*0ad0*/  IMAD.WIDE.U32 R10, R10, 0x10, RZ ;  /* 0x000000100a0a7825 */ /* 0x008fc600078e00ff */
[----:B--2---:R-:W-:-:S04]  /*0ae0*/  LOP3.LUT R3, R10, R19, RZ, 0xfc, !PT ;  /* 0x000000130a037212 */ /* 0x004fc800078efcff */
[----:B------:R-:W-:-:S04]  /*0af0*/  LEA R10, P0, R3, UR16, 0x2 ;  /* 0x00000010030a7c11 */ /* 0x000fc8000f8010ff */
[----:B------:R-:W-:-:S06]  /*0b00*/  LEA.HI.X R11, R3, UR17, R11, 0x2, P0 ;  /* 0x00000011030b7c11 */ /* 0x000fcc00080f140b */
[----:B------:R-:W2:Y:S01]  /*0b10*/  LDG.E R11, desc[UR6][R10.64] ;  /* 0x000000060a0b7981 */ /* 0x000ea2000c1e1900 */
[----:B------:R-:W-:Y:S02]  /*0b20*/  IMAD.SHL.U32 R6, R6, 0x2, RZ ;  /* 0x0000000206067824 */ /* 0x000fe400078e00ff */
[----:B------:R-:W-:-:S03]  /*0b30*/  IMAD.MOV.U32 R3, RZ, RZ, R9 ;  /* 0x000000ffff037224 */ /* 0x000fc600078e0009 */
[----:B--2---:R-:W-:-:S13]  /*0b40*/  LOP3.LUT P0, R6, R11, RZ, R6, 0xa0, !PT ;  /* 0x000000ff0b067212 */ /* 0x004fda000780a006 */
[----:B------:R-:W-:Y:S05]  /*0b50*/  @P0 BRA `(.L_x_17) ;  /* 0xfffffffc00600947 */ /* 0x000fea000383ffff */
.L_x_13:
[----:B---34-:R-:W-:Y:S05]  /*0b60*/  BSYNC.RECONVERGENT B0 ;  /* 0x0000000000007941 */ /* 0x018fea0003800200 */
.L_x_12:
[----:B------:R-:W2:Y:S02]  /*0b70*/  LDCU UR5, c[0x0][0x3a4] ;  /* 0x00007480ff0577ac */ /* 0x000ea40008000800 */
[C---:B--2---:R-:W-:Y:S02]  /*0b80*/  VIADD R14, R3.reuse, UR5 ;  /* 0x00000005030e7c36 */ /* 0x044fe40008000000 */
[----:B------:R-:W-:-:S05]  /*0b90*/  VIADD R3, R3, UR4 ;  /* 0x0000000403037c36 */ /* 0x000fca0008000000 */
[----:B------:R-:W-:-:S13]  /*0ba0*/  ISETP.GT.U32.AND P0, PT, R3, R2, PT ;  /* 0x000000020300720c */ /* 0x000fda0003f04070 */
[----:B------:R-:W-:Y:S05]  /*0bb0*/  @!P0 BRA `(.L_x_18) ;  /* 0xfffffff800d88947 */ /* 0x000fea000383ffff */
[----:B------:R-:W-:Y:S05]  /*0bc0*/  EXIT ;  /* 0x000000000000794d */ /* 0x000fea0003800000 */
.L_x_19:
[----:B------:R-:W-:-:S00]  /*0bd0*/  BRA `(.L_x_19) ;  /* 0xfffffffc00fc7947 */ /* 0x000fc0000383ffff */
[----:B------:R-:W-:-:S00]  /*0be0*/  NOP ;  /* 0x0000000000007918 */ /* 0x000fc00000000000 */
        /* <DEDUP_REMOVED lines=9> */
.L_x_20:


//--------------------- .nv.shared.reserved.0     --------------------------
	.section	.nv.shared.reserved.0,"aw",@nobits
	.weak		__nv_reservedSMEM_offset_0_alias
	.size		__nv_reservedSMEM_offset_0_alias, 0, 64
	.other		__nv_reservedSMEM_offset_0_alias,@"STO_CUDA_RESERVED_SHARED STV_DEFAULT"
__nv_reservedSMEM_offset_0_alias:
	.zero		0
	.zero		64


//--------------------- .nv.constant0.B2gCudaSearchBNDMq --------------------------
	.section	.nv.constant0.B2gCudaSearchBNDMq,"a",@progbits
	.sectionflags	@""
	.align	4
.nv.constant0.B2gCudaSearchBNDMq:
	.zero		936


//--------------------- SYMBOLS --------------------------

	.type		.nv.reservedSmem.offset0,@object
	.size		.nv.reservedSmem.offset0,0x4
